	.headerflags	@"EF_CUDA_TEXMODE_UNIFIED EF_CUDA_64BIT_ADDRESS EF_CUDA_ACCELERATORS EF_CUDA_SM90 EF_CUDA_VIRTUAL_SM(EF_CUDA_SM90)"
	.elftype	@"ET_EXEC"


//--------------------- .nv.info                  --------------------------
	.section	.nv.info,"",@"SHT_CUDA_INFO"
	.align	4


	//----- nvinfo : EIATTR_REGCOUNT
	.align		4
        /*0000*/ 	.byte	0x04, 0x2f
        /*0002*/ 	.short	(.L_3 - .L_2)
	.align		4
.L_2:
        /*0004*/ 	.word	index@(triton_poi_fused__native_batch_norm_legit_no_training__unsafe_index_add_convolution_relu_44)
        /*0008*/ 	.word	0x00000026


	//----- nvinfo : EIATTR_MIN_STACK_SIZE
	.align		4
.L_3:
        /*000c*/ 	.byte	0x04, 0x12
        /*000e*/ 	.short	(.L_5 - .L_4)
	.align		4
.L_4:
        /*0010*/ 	.word	index@(triton_poi_fused__native_batch_norm_legit_no_training__unsafe_index_add_convolution_relu_44)
        /*0014*/ 	.word	0x00000000


	//----- nvinfo : EIATTR_FRAME_SIZE
	.align		4
.L_5:
        /*0018*/ 	.byte	0x04, 0x11
        /*001a*/ 	.short	(.L_7 - .L_6)
	.align		4
.L_6:
        /*001c*/ 	.word	index@(triton_poi_fused__native_batch_norm_legit_no_training__unsafe_index_add_convolution_relu_44)
        /*0020*/ 	.word	0x00000000


	//----- nvinfo : EIATTR_MIN_STACK_SIZE
	.align		4
.L_7:
        /*0024*/ 	.byte	0x04, 0x12
        /*0026*/ 	.short	(.L_9 - .L_8)
	.align		4
.L_8:
        /*0028*/ 	.word	index@(triton_poi_fused__native_batch_norm_legit_no_training__unsafe_index_add_convolution_relu_44)
        /*002c*/ 	.word	0x00000000
.L_9:


//--------------------- .nv.info.triton_poi_fused__native_batch_norm_legit_no_training__unsafe_index_add_convolution_relu_44 --------------------------
	.section	.nv.info.triton_poi_fused__native_batch_norm_legit_no_training__unsafe_index_add_convolution_relu_44,"",@"SHT_CUDA_INFO"
	.sectionflags	@""
	.align	4


	//----- nvinfo : EIATTR_CUDA_API_VERSION
	.align		4
        /*0000*/ 	.byte	0x04, 0x37
        /*0002*/ 	.short	(.L_11 - .L_10)
.L_10:
        /*0004*/ 	.word	0x0000007c


	//----- nvinfo : EIATTR_KPARAM_INFO
	.align		4
.L_11:
        /*0008*/ 	.byte	0x04, 0x17
        /*000a*/ 	.short	(.L_13 - .L_12)
.L_12:
        /*000c*/ 	.word	0x00000000
        /*0010*/ 	.short	0x0010
        /*0012*/ 	.short	0x0080
        /*0014*/ 	.byte	0x00, 0xf0, 0x11, 0x00


	//----- nvinfo : EIATTR_KPARAM_INFO
	.align		4
.L_13:
        /*0018*/ 	.byte	0x04, 0x17
        /*001a*/ 	.short	(.L_15 - .L_14)
.L_14:
        /*001c*/ 	.word	0x00000000
        /*0020*/ 	.short	0x000f
        /*0022*/ 	.short	0x0078
        /*0024*/ 	.byte	0x00, 0xf4, 0x21, 0x00


	//----- nvinfo : EIATTR_KPARAM_INFO
	.align		4
.L_15:
        /*0028*/ 	.byte	0x04, 0x17
        /*002a*/ 	.short	(.L_17 - .L_16)
.L_16:
        /*002c*/ 	.word	0x00000000
        /*0030*/ 	.short	0x000e
        /*0032*/ 	.short	0x0070
        /*0034*/ 	.byte	0x00, 0xf4, 0x21, 0x00


	//----- nvinfo : EIATTR_KPARAM_INFO
	.align		4
.L_17:
        /*0038*/ 	.byte	0x04, 0x17
        /*003a*/ 	.short	(.L_19 - .L_18)
.L_18:
        /*003c*/ 	.word	0x00000000
        /*0040*/ 	.short	0x000d
        /*0042*/ 	.short	0x0068
        /*0044*/ 	.byte	0x00, 0xf4, 0x21, 0x00


	//----- nvinfo : EIATTR_KPARAM_INFO
	.align		4
.L_19:
        /*0048*/ 	.byte	0x04, 0x17
        /*004a*/ 	.short	(.L_21 - .L_20)
.L_20:
        /*004c*/ 	.word	0x00000000
        /*0050*/ 	.short	0x000c
        /*0052*/ 	.short	0x0060
        /*0054*/ 	.byte	0x00, 0xf4, 0x21, 0x00


	//----- nvinfo : EIATTR_KPARAM_INFO
	.align		4
.L_21:
        /*0058*/ 	.byte	0x04, 0x17
        /*005a*/ 	.short	(.L_23 - .L_22)
.L_22:
        /*005c*/ 	.word	0x00000000
        /*0060*/ 	.short	0x000b
        /*0062*/ 	.short	0x0058
        /*0064*/ 	.byte	0x00, 0xf4, 0x21, 0x00


	//----- nvinfo : EIATTR_KPARAM_INFO
	.align		4
.L_23:
        /*0068*/ 	.byte	0x04, 0x17
        /*006a*/ 	.short	(.L_25 - .L_24)
.L_24:
        /*006c*/ 	.word	0x00000000
        /*0070*/ 	.short	0x000a
        /*0072*/ 	.short	0x0050
        /*0074*/ 	.byte	0x00, 0xf4, 0x21, 0x00


	//----- nvinfo : EIATTR_KPARAM_INFO
	.align		4
.L_25:
        /*0078*/ 	.byte	0x04, 0x17
        /*007a*/ 	.short	(.L_27 - .L_26)
.L_26:
        /*007c*/ 	.word	0x00000000
        /*0080*/ 	.short	0x0009
        /*0082*/ 	.short	0x0048
        /*0084*/ 	.byte	0x00, 0xf4, 0x21, 0x00


	//----- nvinfo : EIATTR_KPARAM_INFO
	.align		4
.L_27:
        /*0088*/ 	.byte	0x04, 0x17
        /*008a*/ 	.short	(.L_29 - .L_28)
.L_28:
        /*008c*/ 	.word	0x00000000
        /*0090*/ 	.short	0x0008
        /*0092*/ 	.short	0x0040
        /*0094*/ 	.byte	0x00, 0xf4, 0x21, 0x00


	//----- nvinfo : EIATTR_KPARAM_INFO
	.align		4
.L_29:
        /*0098*/ 	.byte	0x04, 0x17
        /*009a*/ 	.short	(.L_31 - .L_30)
.L_30:
        /*009c*/ 	.word	0x00000000
        /*00a0*/ 	.short	0x0007
        /*00a2*/ 	.short	0x0038
        /*00a4*/ 	.byte	0x00, 0xf4, 0x21, 0x00


	//----- nvinfo : EIATTR_KPARAM_INFO
	.align		4
.L_31:
        /*00a8*/ 	.byte	0x04, 0x17
        /*00aa*/ 	.short	(.L_33 - .L_32)
.L_32:
        /*00ac*/ 	.word	0x00000000
        /*00b0*/ 	.short	0x0006
        /*00b2*/ 	.short	0x0030
        /*00b4*/ 	.byte	0x00, 0xf4, 0x21, 0x00


	//----- nvinfo : EIATTR_KPARAM_INFO
	.align		4
.L_33:
        /*00b8*/ 	.byte	0x04, 0x17
        /*00ba*/ 	.short	(.L_35 - .L_34)
.L_34:
        /*00bc*/ 	.word	0x00000000
        /*00c0*/ 	.short	0x0005
        /*00c2*/ 	.short	0x0028
        /*00c4*/ 	.byte	0x00, 0xf4, 0x21, 0x00


	//----- nvinfo : EIATTR_KPARAM_INFO
	.align		4
.L_35:
        /*00c8*/ 	.byte	0x04, 0x17
        /*00ca*/ 	.short	(.L_37 - .L_36)
.L_36:
        /*00cc*/ 	.word	0x00000000
        /*00d0*/ 	.short	0x0004
        /*00d2*/ 	.short	0x0020
        /*00d4*/ 	.byte	0x00, 0xf4, 0x21, 0x00


	//----- nvinfo : EIATTR_KPARAM_INFO
	.align		4
.L_37:
        /*00d8*/ 	.byte	0x04, 0x17
        /*00da*/ 	.short	(.L_39 - .L_38)
.L_38:
        /*00dc*/ 	.word	0x00000000
        /*00e0*/ 	.short	0x0003
        /*00e2*/ 	.short	0x0018
        /*00e4*/ 	.byte	0x00, 0xf4, 0x21, 0x00


	//----- nvinfo : EIATTR_KPARAM_INFO
	.align		4
.L_39:
        /*00e8*/ 	.byte	0x04, 0x17
        /*00ea*/ 	.short	(.L_41 - .L_40)
.L_40:
        /*00ec*/ 	.word	0x00000000
        /*00f0*/ 	.short	0x0002
        /*00f2*/ 	.short	0x0010
        /*00f4*/ 	.byte	0x00, 0xf4, 0x21, 0x00


	//----- nvinfo : EIATTR_KPARAM_INFO
	.align		4
.L_41:
        /*00f8*/ 	.byte	0x04, 0x17
        /*00fa*/ 	.short	(.L_43 - .L_42)
.L_42:
        /*00fc*/ 	.word	0x00000000
        /*0100*/ 	.short	0x0001
        /*0102*/ 	.short	0x0008
        /*0104*/ 	.byte	0x00, 0xf4, 0x21, 0x00


	//----- nvinfo : EIATTR_KPARAM_INFO
	.align		4
.L_43:
        /*0108*/ 	.byte	0x04, 0x17
        /*010a*/ 	.short	(.L_45 - .L_44)
.L_44:
        /*010c*/ 	.word	0x00000000
        /*0110*/ 	.short	0x0000
        /*0112*/ 	.short	0x0000
        /*0114*/ 	.byte	0x00, 0xf4, 0x21, 0x00


	//----- nvinfo : EIATTR_SPARSE_MMA_MASK
	.align		4
.L_45:
        /*0118*/ 	.byte	0x03, 0x50
        /*011a*/ 	.short	0x0000


	//----- nvinfo : EIATTR_MAXREG_COUNT
	.align		4
        /*011c*/ 	.byte	0x03, 0x1b
        /*011e*/ 	.short	0x00ff


	//----- nvinfo : EIATTR_EXIT_INSTR_OFFSETS
	.align		4
        /*0120*/ 	.byte	0x04, 0x1c
        /*0122*/ 	.short	(.L_47 - .L_46)


	//   ....[0]....
.L_46:
        /*0124*/ 	.word	0x000009f0


	//   ....[1]....
        /*0128*/ 	.word	0x00000a10


	//----- nvinfo : EIATTR_REQNTID
	.align		4
.L_47:
        /*012c*/ 	.byte	0x04, 0x10
        /*012e*/ 	.short	(.L_49 - .L_48)
.L_48:
        /*0130*/ 	.word	0x00000080
        /*0134*/ 	.word	0x00000001
        /*0138*/ 	.word	0x00000001


	//----- nvinfo : EIATTR_CBANK_PARAM_SIZE
	.align		4
.L_49:
        /*013c*/ 	.byte	0x03, 0x19
        /*013e*/ 	.short	0x0084


	//----- nvinfo : EIATTR_PARAM_CBANK
	.align		4
        /*0140*/ 	.byte	0x04, 0x0a
        /*0142*/ 	.short	(.L_51 - .L_50)
	.align		4
.L_50:
        /*0144*/ 	.word	index@(.nv.constant0.triton_poi_fused__native_batch_norm_legit_no_training__unsafe_index_add_convolution_relu_44)
        /*0148*/ 	.short	0x0210
        /*014a*/ 	.short	0x0084


	//----- nvinfo : EIATTR_SW_WAR
	.align		4
.L_51:
        /*014c*/ 	.byte	0x04, 0x36
        /*014e*/ 	.short	(.L_53 - .L_52)
.L_52:
        /*0150*/ 	.word	0x00000008
.L_53:


//--------------------- .nv.callgraph             --------------------------
	.section	.nv.callgraph,"",@"SHT_CUDA_CALLGRAPH"
	.align	4
	.sectionentsize	8
	.align		4
        /*0000*/ 	.word	0x00000000
	.align		4
        /*0004*/ 	.word	0xffffffff
	.align		4
        /*0008*/ 	.word	0x00000000
	.align		4
        /*000c*/ 	.word	0xfffffffe
	.align		4
        /*0010*/ 	.word	0x00000000
	.align		4
        /*0014*/ 	.word	0xfffffffd
	.align		4
        /*0018*/ 	.word	0x00000000
	.align		4
        /*001c*/ 	.word	0xfffffffc


//--------------------- .nv.constant4             --------------------------
	.section	.nv.constant4,"a",@progbits
	.align	8
	.align		8
.nv.constant4:
        /*0000*/ 	.dword	_$_str
	.align		8
        /*0008*/ 	.dword	_$_str_$_2


//--------------------- .text.triton_poi_fused__native_batch_norm_legit_no_training__unsafe_index_add_convolution_relu_44 --------------------------
	.section	.text.triton_poi_fused__native_batch_norm_legit_no_training__unsafe_index_add_convolution_relu_44,"ax",@progbits
	.align	128
        .global         triton_poi_fused__native_batch_norm_legit_no_training__unsafe_index_add_convolution_relu_44
        .type           triton_poi_fused__native_batch_norm_legit_no_training__unsafe_index_add_convolution_relu_44,@function
        .size           triton_poi_fused__native_batch_norm_legit_no_training__unsafe_index_add_convolution_relu_44,(.L_x_1 - triton_poi_fused__native_batch_norm_legit_no_training__unsafe_index_add_convolution_relu_44)
        .other          triton_poi_fused__native_batch_norm_legit_no_training__unsafe_index_add_convolution_relu_44,@"STO_CUDA_ENTRY STV_DEFAULT"
triton_poi_fused__native_batch_norm_legit_no_training__unsafe_index_add_convolution_relu_44:
.text.triton_poi_fused__native_batch_norm_legit_no_training__unsafe_index_add_convolution_relu_44:
[----:B------:R-:W0:Y:S01]  /*0000*/  LDC R1, c[0x0][0x28] ;  /* 0x00000a00ff017b82 */ /* 0x000e220000000800 */
[----:B------:R-:W1:Y:S07]  /*0010*/  S2R R0, SR_TID.X ;  /* 0x0000000000007919 */ /* 0x000e6e0000002100 */
[----:B------:R-:W2:Y:S01]  /*0020*/  LDC.64 R8, c[0x0][0x248] ;  /* 0x00009200ff087b82 */ /* 0x000ea20000000a00 */
[----:B------:R-:W-:Y:S01]  /*0030*/  CS2R R6, SRZ ;  /* 0x0000000000067805 */ /* 0x000fe2000001ff00 */
[----:B------:R-:W-:Y:S01]  /*0040*/  ULDC.64 UR4, c[0x0][0x208] ;  /* 0x0000820000047ab9 */ /* 0x000fe20000000a00 */
[----:B------:R-:W3:Y:S01]  /*0050*/  S2R R24, SR_CTAID.X ;  /* 0x0000000000187919 */ /* 0x000ee20000002500 */
[----:B------:R-:W-:Y:S01]  /*0060*/  CS2R R4, SRZ ;  /* 0x0000000000047805 */ /* 0x000fe2000001ff00 */
[----:B------:R-:W-:-:S03]  /*0070*/  ULDC.64 UR6, c[0x0][0x240] ;  /* 0x0000900000067ab9 */ /* 0x000fc60000000a00 */
[----:B------:R-:W4:Y:S08]  /*0080*/  LDC.64 R20, c[0x0][0x278] ;  /* 0x00009e00ff147b82 */ /* 0x000f300000000a00 */
[----:B------:R-:W5:Y:S08]  /*0090*/  LDC.64 R10, c[0x0][0x228] ;  /* 0x00008a00ff0a7b82 */ /* 0x000f700000000a00 */
[----:B------:R-:W4:Y:S01]  /*00a0*/  LDC.64 R26, c[0x0][0x218] ;  /* 0x00008600ff1a7b82 */ /* 0x000f220000000a00 */
[----:B-1----:R-:W-:-:S07]  /*00b0*/  IMAD.SHL.U32 R0, R0, 0x2, RZ ;  /* 0x0000000200007824 */ /* 0x002fce00078e00ff */
[----:B------:R-:W1:Y:S01]  /*00c0*/  LDC.64 R18, c[0x0][0x280] ;  /* 0x0000a000ff127b82 */ /* 0x000e620000000a00 */
[----:B------:R-:W-:-:S07]  /*00d0*/  LOP3.LUT R3, R0, 0xfe, RZ, 0xc0, !PT ;  /* 0x000000fe00037812 */ /* 0x000fce00078ec0ff */
[----:B------:R-:W1:Y:S01]  /*00e0*/  LDC.64 R12, c[0x0][0x268] ;  /* 0x00009a00ff0c7b82 */ /* 0x000e620000000a00 */
[----:B---3--:R-:W-:-:S05]  /*00f0*/  IMAD R0, R24, 0x100, R3 ;  /* 0x0000010018007824 */ /* 0x008fca00078e0203 */
[----:B------:R-:W-:Y:S02]  /*0100*/  SHF.R.S32.HI R3, RZ, 0x1f, R0 ;  /* 0x0000001fff037819 */ /* 0x000fe40000011400 */
[----:B------:R-:W-:Y:S01]  /*0110*/  ISETP.GE.AND P0, PT, R0, 0x100, PT ;  /* 0x000001000000780c */ /* 0x000fe20003f06270 */
[----:B------:R-:W3:Y:S01]  /*0120*/  LDC.64 R16, c[0x0][0x270] ;  /* 0x00009c00ff107b82 */ /* 0x000ee20000000a00 */
[----:B------:R-:W-:Y:S02]  /*0130*/  LEA.HI R22, R3, R0, RZ, 0x2 ;  /* 0x0000000003167211 */ /* 0x000fe400078f10ff */
[----:B------:R-:W-:Y:S02]  /*0140*/  CS2R R2, SRZ ;  /* 0x0000000000027805 */ /* 0x000fe4000001ff00 */
[----:B------:R-:W-:-:S03]  /*0150*/  LOP3.LUT R23, R22, 0xfffffffc, RZ, 0xc0, !PT ;  /* 0xfffffffc16177812 */ /* 0x000fc600078ec0ff */
[----:B------:R-:W3:Y:S02]  /*0160*/  LDC.64 R14, c[0x0][0x258] ;  /* 0x00009600ff0e7b82 */ /* 0x000ee40000000a00 */
[----:B------:R-:W-:Y:S01]  /*0170*/  IMAD.IADD R23, R0, 0x1, -R23 ;  /* 0x0000000100177824 */ /* 0x000fe200078e0a17 */
[----:B------:R-:W-:-:S03]  /*0180*/  SHF.R.S32.HI R25, RZ, 0x17, R24 ;  /* 0x00000017ff197819 */ /* 0x000fc60000011418 */
[----:B--2---:R-:W-:Y:S01]  /*0190*/  IMAD.WIDE R32, R23, 0x4, R8 ;  /* 0x0000000417207825 */ /* 0x004fe200078e0208 */
[----:B------:R-:W-:-:S03]  /*01a0*/  SGXT R25, R25, 0x1 ;  /* 0x000000011919781a */ /* 0x000fc60000000200 */
[----:B-----5:R-:W-:Y:S01]  /*01b0*/  IMAD.WIDE R28, R23, 0x4, R10 ;  /* 0x00000004171c7825 */ /* 0x020fe200078e020a */
[----:B------:R2:W5:Y:S01]  /*01c0*/  @!P0 LDG.E.EL.64 R6, desc[UR4][R32.64] ;  /* 0x0000000420068981 */ /* 0x000562000c2e1b00 */
[----:B------:R-:W-:Y:S02]  /*01d0*/  LEA.HI R24, R25, R0, RZ, 0x4 ;  /* 0x0000000019187211 */ /* 0x000fe400078f20ff */
[C---:B0---4-:R-:W-:Y:S01]  /*01e0*/  IMAD.WIDE R26, R23.reuse, 0x4, R26 ;  /* 0x00000004171a7825 */ /* 0x051fe200078e021a */
[----:B------:R1:W4:Y:S03]  /*01f0*/  @!P0 LDG.E.EL.64 R4, desc[UR4][R28.64] ;  /* 0x000000041c048981 */ /* 0x000326000c2e1b00 */
[C---:B--2---:R-:W-:Y:S01]  /*0200*/  IMAD.WIDE R32, R23.reuse, 0x4, R20 ;  /* 0x0000000417207825 */ /* 0x044fe200078e0214 */
[----:B------:R-:W-:Y:S01]  /*0210*/  SHF.R.S32.HI R24, RZ, 0x4, R24 ;  /* 0x00000004ff187819 */ /* 0x000fe20000011418 */
[----:B------:R-:W0:Y:S01]  /*0220*/  LDC.64 R20, c[0x0][0x238] ;  /* 0x00008e00ff147b82 */ /* 0x000e220000000a00 */
[----:B------:R-:W-:Y:S01]  /*0230*/  SHF.R.S32.HI R22, RZ, 0x2, R22 ;  /* 0x00000002ff167819 */ /* 0x000fe20000011416 */
[C---:B-1----:R-:W-:Y:S01]  /*0240*/  IMAD.WIDE R28, R23.reuse, 0x4, R18 ;  /* 0x00000004171c7825 */ /* 0x042fe200078e0212 */
[----:B------:R-:W-:Y:S01]  /*0250*/  LEA.HI R18, R24, R24, RZ, 0x2 ;  /* 0x0000001818127211 */ /* 0x000fe200078f10ff */
[----:B------:R3:W2:Y:S02]  /*0260*/  @!P0 LDG.E.EL.64 R2, desc[UR4][R26.64] ;  /* 0x000000041a028981 */ /* 0x0006a4000c2e1b00 */
[----:B------:R-:W-:Y:S01]  /*0270*/  IMAD.WIDE R34, R23, 0x4, R12 ;  /* 0x0000000417227825 */ /* 0x000fe200078e020c */
[----:B------:R-:W-:-:S02]  /*0280*/  CS2R R12, SRZ ;  /* 0x00000000000c7805 */ /* 0x000fc4000001ff00 */
[----:B------:R-:W-:Y:S02]  /*0290*/  LOP3.LUT R19, R18, 0xfffffffc, RZ, 0xc0, !PT ;  /* 0xfffffffc12137812 */ /* 0x000fe400078ec0ff */
[----:B------:R-:W-:Y:S01]  /*02a0*/  LEA.HI R18, R22, R22, RZ, 0x2 ;  /* 0x0000001616127211 */ /* 0x000fe200078f10ff */
[----:B---3--:R-:W-:Y:S01]  /*02b0*/  IMAD.WIDE R26, R23, 0x4, R16 ;  /* 0x00000004171a7825 */ /* 0x008fe200078e0210 */
[----:B------:R-:W-:-:S03]  /*02c0*/  CS2R R8, SRZ ;  /* 0x0000000000087805 */ /* 0x000fc6000001ff00 */
[----:B------:R-:W-:Y:S01]  /*02d0*/  IMAD.WIDE R30, R23, 0x4, R14 ;  /* 0x00000004171e7825 */ /* 0x000fe200078e020e */
[----:B------:R1:W3:Y:S03]  /*02e0*/  @!P0 LDG.E.EL.64 R12, desc[UR4][R26.64] ;  /* 0x000000041a0c8981 */ /* 0x0002e6000c2e1b00 */
[----:B------:R-:W-:Y:S01]  /*02f0*/  IMAD.IADD R19, R24, 0x1, -R19 ;  /* 0x0000000118137824 */ /* 0x000fe200078e0a13 */
[----:B------:R1:W2:Y:S01]  /*0300*/  @!P0 LDG.E.EL.64 R8, desc[UR4][R30.64] ;  /* 0x000000041e088981 */ /* 0x0002a2000c2e1b00 */
[----:B------:R-:W-:Y:S02]  /*0310*/  CS2R R16, SRZ ;  /* 0x0000000000107805 */ /* 0x000fe4000001ff00 */
[----:B-1----:R-:W-:-:S04]  /*0320*/  LOP3.LUT R27, R18, 0xfffffffc, RZ, 0xc0, !PT ;  /* 0xfffffffc121b7812 */ /* 0x002fc800078ec0ff */
[----:B------:R1:W2:Y:S01]  /*0330*/  @!P0 LDG.E.EL.64 R16, desc[UR4][R28.64] ;  /* 0x000000041c108981 */ /* 0x0002a2000c2e1b00 */
[----:B------:R-:W-:Y:S02]  /*0340*/  IMAD.IADD R31, R22, 0x1, -R27 ;  /* 0x00000001161f7824 */ /* 0x000fe400078e0a1b */
[----:B0-----:R-:W-:Y:S01]  /*0350*/  IMAD.WIDE R26, R19, 0x8, R20 ;  /* 0x00000008131a7825 */ /* 0x001fe200078e0214 */
[----:B------:R-:W-:-:S03]  /*0360*/  CS2R R18, SRZ ;  /* 0x0000000000127805 */ /* 0x000fc6000001ff00 */
[----:B-1----:R-:W-:Y:S01]  /*0370*/  IMAD.WIDE R28, R31, 0x8, R20 ;  /* 0x000000081f1c7825 */ /* 0x002fe200078e0214 */
[----:B------:R-:W-:Y:S02]  /*0380*/  CS2R R20, SRZ ;  /* 0x0000000000147805 */ /* 0x000fe4000001ff00 */
[----:B------:R-:W-:Y:S01]  /*0390*/  LEA.HI R25, R25, R0, RZ, 0x6 ;  /* 0x0000000019197211 */ /* 0x000fe200078f30ff */
[----:B------:R-:W2:Y:S01]  /*03a0*/  @!P0 LDG.E.EL.64 R18, desc[UR4][R26.64] ;  /* 0x000000041a128981 */ /* 0x000ea2000c2e1b00 */
[----:B------:R-:W-:Y:S01]  /*03b0*/  CS2R R14, SRZ ;  /* 0x00000000000e7805 */ /* 0x000fe2000001ff00 */
[----:B------:R-:W0:Y:S02]  /*03c0*/  LDC.64 R30, c[0x0][0x220] ;  /* 0x00008800ff1e7b82 */ /* 0x000e240000000a00 */
[----:B------:R-:W3:Y:S01]  /*03d0*/  @!P0 LDG.E.EL.64 R20, desc[UR4][R28.64] ;  /* 0x000000041c148981 */ /* 0x000ee2000c2e1b00 */
[----:B------:R-:W-:-:S03]  /*03e0*/  SHF.R.S32.HI R22, RZ, 0x6, R25 ;  /* 0x00000006ff167819 */ /* 0x000fc60000011419 */
[----:B------:R1:W4:Y:S02]  /*03f0*/  @!P0 LDG.E.EL.64 R14, desc[UR4][R32.64] ;  /* 0x00000004200e8981 */ /* 0x000324000c2e1b00 */
[----:B------:R-:W-:Y:S01]  /*0400*/  IMAD R22, R22, 0x10, R23 ;  /* 0x0000001016167824 */ /* 0x000fe200078e0217 */
[----:B--2---:R-:W-:-:S04]  /*0410*/  SHF.R.U32.HI R24, RZ, 0x1e, R19 ;  /* 0x0000001eff187819 */ /* 0x004fc80000011613 */
[----:B------:R-:W-:Y:S02]  /*0420*/  LOP3.LUT R25, R24, 0x2, RZ, 0xc0, !PT ;  /* 0x0000000218197812 */ /* 0x000fe400078ec0ff */
[----:B---3--:R-:W-:Y:S02]  /*0430*/  SHF.R.U32.HI R23, RZ, 0x1e, R21 ;  /* 0x0000001eff177819 */ /* 0x008fe40000011615 */
[----:B------:R-:W-:Y:S02]  /*0440*/  IADD3 R25, P1, R18, R25, RZ ;  /* 0x0000001912197210 */ /* 0x000fe40007f3e0ff */
[----:B------:R-:W-:Y:S02]  /*0450*/  LOP3.LUT R23, R23, 0x2, RZ, 0xc0, !PT ;  /* 0x0000000217177812 */ /* 0x000fe400078ec0ff */
[----:B------:R-:W-:Y:S01]  /*0460*/  SHF.R.S32.HI R18, RZ, 0x1f, R22 ;  /* 0x0000001fff127819 */ /* 0x000fe20000011416 */
[----:B------:R-:W-:Y:S01]  /*0470*/  IMAD.X R19, RZ, RZ, R19, P1 ;  /* 0x000000ffff137224 */ /* 0x000fe200008e0613 */
[----:B------:R-:W-:-:S02]  /*0480*/  IADD3 R20, P1, R20, R23, RZ ;  /* 0x0000001714147210 */ /* 0x000fc40007f3e0ff */
[----:B------:R-:W-:-:S03]  /*0490*/  LEA R22, P2, R25, R22, 0x3 ;  /* 0x0000001619167211 */ /* 0x000fc600078418ff */
[----:B------:R-:W-:Y:S01]  /*04a0*/  IMAD.X R21, RZ, RZ, R21, P1 ;  /* 0x000000ffff157224 */ /* 0x000fe200008e0615 */
[----:B------:R-:W-:Y:S02]  /*04b0*/  LEA.HI.X R19, R25, R18, R19, 0x3, P2 ;  /* 0x0000001219137211 */ /* 0x000fe400010f1c13 */
[----:B------:R-:W-:-:S04]  /*04c0*/  LEA R18, P1, R20, R22, 0x2 ;  /* 0x0000001614127211 */ /* 0x000fc800078210ff */
[----:B------:R-:W-:Y:S01]  /*04d0*/  LEA.HI.X R19, R20, R19, R21, 0x2, P1 ;  /* 0x0000001314137211 */ /* 0x000fe200008f1415 */
[----:B-1----:R-:W-:-:S03]  /*04e0*/  IMAD.SHL.U32 R32, R18, 0x4, RZ ;  /* 0x0000000412207824 */ /* 0x002fc600078e00ff */
[----:B------:R-:W-:Y:S02]  /*04f0*/  SHF.L.U64.HI R22, R18, 0x2, R19 ;  /* 0x0000000212167819 */ /* 0x000fe40000010213 */
[----:B------:R-:W-:-:S04]  /*0500*/  IADD3 R24, P1, R32, UR6, RZ ;  /* 0x0000000620187c10 */ /* 0x000fc8000ff3e0ff */
[----:B------:R-:W-:Y:S01]  /*0510*/  IADD3.X R25, R22, UR7, RZ, P1, !PT ;  /* 0x0000000716197c10 */ /* 0x000fe20008ffe4ff */
[----:B------:R-:W-:Y:S02]  /*0520*/  ULDC.64 UR6, c[0x0][0x250] ;  /* 0x0000940000067ab9 */ /* 0x000fe40000000a00 */
[----:B------:R-:W-:-:S04]  /*0530*/  IADD3 R28, P1, R32, UR6, RZ ;  /* 0x00000006201c7c10 */ /* 0x000fc8000ff3e0ff */
[----:B------:R-:W-:Y:S01]  /*0540*/  IADD3.X R29, R22, UR7, RZ, P1, !PT ;  /* 0x00000007161d7c10 */ /* 0x000fe20008ffe4ff */
[----:B------:R-:W-:Y:S01]  /*0550*/  ULDC.64 UR6, c[0x0][0x260] ;  /* 0x0000980000067ab9 */ /* 0x000fe20000000a00 */
[----:B------:R-:W-:Y:S02]  /*0560*/  CS2R R20, SRZ ;  /* 0x0000000000147805 */ /* 0x000fe4000001ff00 */
[----:B------:R-:W-:-:S04]  /*0570*/  IADD3 R32, P1, R32, UR6, RZ ;  /* 0x0000000620207c10 */ /* 0x000fc8000ff3e0ff */
[----:B------:R-:W-:Y:S02]  /*0580*/  IADD3.X R33, R22, UR7, RZ, P1, !PT ;  /* 0x0000000716217c10 */ /* 0x000fe40008ffe4ff */
[----:B------:R-:W-:Y:S01]  /*0590*/  CS2R R22, SRZ ;  /* 0x0000000000167805 */ /* 0x000fe2000001ff00 */
[----:B------:R1:W2:Y:S05]  /*05a0*/  @!P0 LDG.E.64 R20, desc[UR4][R28.64] ;  /* 0x000000041c148981 */ /* 0x0002aa000c1e1b00 */
[----:B------:R-:W3:Y:S01]  /*05b0*/  @!P0 LDG.E.64 R22, desc[UR4][R32.64] ;  /* 0x0000000420168981 */ /* 0x000ee2000c1e1b00 */
[----:B-1----:R-:W1:Y:S01]  /*05c0*/  LDC.64 R28, c[0x0][0x230] ;  /* 0x00008c00ff1c7b82 */ /* 0x002e620000000a00 */
[----:B------:R-:W-:Y:S01]  /*05d0*/  CS2R R18, SRZ ;  /* 0x0000000000127805 */ /* 0x000fe2000001ff00 */
[----:B0-----:R-:W-:-:S05]  /*05e0*/  IMAD.WIDE R30, R0, 0x4, R30 ;  /* 0x00000004001e7825 */ /* 0x001fca00078e021e */
[----:B------:R0:W5:Y:S02]  /*05f0*/  @!P0 LDG.E.64 R18, desc[UR4][R24.64] ;  /* 0x0000000418128981 */ /* 0x000164000c1e1b00 */
[----:B0-----:R-:W-:-:S06]  /*0600*/  CS2R R24, SRZ ;  /* 0x0000000000187805 */ /* 0x001fcc000001ff00 */
[----:B------:R-:W4:Y:S01]  /*0610*/  @!P0 LDG.E.64 R24, desc[UR4][R30.64] ;  /* 0x000000041e188981 */ /* 0x000f22000c1e1b00 */
[----:B-1----:R-:W-:Y:S01]  /*0620*/  IMAD.WIDE R28, R0, 0x4, R28 ;  /* 0x00000004001c7825 */ /* 0x002fe200078e021c */
[----:B------:R-:W-:-:S06]  /*0630*/  CS2R R10, SRZ ;  /* 0x00000000000a7805 */ /* 0x000fcc000001ff00 */
[----:B------:R-:W4:Y:S01]  /*0640*/  @!P0 LDG.E.EL.64 R10, desc[UR4][R34.64] ;  /* 0x00000004220a8981 */ /* 0x000f22000c2e1b00 */
[----:B--2---:R-:W-:-:S04]  /*0650*/  FADD R26, R21, R9 ;  /* 0x00000009151a7221 */ /* 0x004fc80000000000 */
[----:B---3--:R-:W-:Y:S01]  /*0660*/  FADD R23, R26, R23 ;  /* 0x000000171a177221 */ /* 0x008fe20000000000 */
[----:B------:R-:W-:-:S06]  /*0670*/  CS2R R26, SRZ ;  /* 0x00000000001a7805 */ /* 0x000fcc000001ff00 */
[----:B------:R0:W2:Y:S02]  /*0680*/  @!P0 LDG.E.64 R26, desc[UR4][R28.64] ;  /* 0x000000041c1a8981 */ /* 0x0000a4000c1e1b00 */
[----:B0-----:R-:W0:Y:S02]  /*0690*/  LDC.64 R28, c[0x0][0x210] ;  /* 0x00008400ff1c7b82 */ /* 0x001e240000000a00 */
[----:B0-----:R-:W-:Y:S01]  /*06a0*/  IMAD.WIDE R30, R0, 0x4, R28 ;  /* 0x00000004001e7825 */ /* 0x001fe200078e021c */
[----:B------:R-:W-:-:S06]  /*06b0*/  CS2R R28, SRZ ;  /* 0x00000000001c7805 */ /* 0x000fcc000001ff00 */
[----:B------:R-:W3:Y:S01]  /*06c0*/  @!P0 LDG.E.64 R28, desc[UR4][R30.64] ;  /* 0x000000041e1c8981 */ /* 0x000ee2000c1e1b00 */
[----:B------:R-:W-:Y:S01]  /*06d0*/  FADD R12, R12, 9.9999997473787516356e-06 ;  /* 0x3727c5ac0c0c7421 */ /* 0x000fe20000000000 */
[----:B------:R-:W-:Y:S01]  /*06e0*/  FADD R13, R13, 9.9999997473787516356e-06 ;  /* 0x3727c5ac0d0d7421 */ /* 0x000fe20000000000 */
[----:B----4-:R-:W-:Y:S02]  /*06f0*/  FADD R32, R5, R25 ;  /* 0x0000001905207221 */ /* 0x010fe40000000000 */
[----:B------:R-:W0:Y:S08]  /*0700*/  MUFU.SQRT R5, R12 ;  /* 0x0000000c00057308 */ /* 0x000e300000002000 */
[----:B------:R-:W1:Y:S01]  /*0710*/  MUFU.SQRT R9, R13 ;  /* 0x0000000d00097308 */ /* 0x000e620000002000 */
[----:B0-----:R-:W-:-:S02]  /*0720*/  FSETP.GT.AND P1, PT, R5, 8.50705917302346158658e+37, PT ;  /* 0x7e8000000500780b */ /* 0x001fc40003f24000 */
[----:B------:R-:W-:Y:S02]  /*0730*/  FSETP.GEU.AND P3, PT, R5, 1.175494350822287508e-38, PT ;  /* 0x008000000500780b */ /* 0x000fe40003f6e000 */
[C---:B-1----:R-:W-:Y:S02]  /*0740*/  FSETP.GT.AND P2, PT, R9.reuse, 8.50705917302346158658e+37, PT ;  /* 0x7e8000000900780b */ /* 0x042fe40003f44000 */
[----:B------:R-:W-:-:S07]  /*0750*/  FSETP.GEU.AND P4, PT, R9, 1.175494350822287508e-38, PT ;  /* 0x008000000900780b */ /* 0x000fce0003f8e000 */
[----:B------:R-:W-:-:S04]  /*0760*/  @P1 FMUL R5, R5, 0.25 ;  /* 0x3e80000005051820 */ /* 0x000fc80000400000 */
[----:B------:R-:W-:Y:S01]  /*0770*/  @!P3 FMUL R5, R5, 16777216 ;  /* 0x4b8000000505b820 */ /* 0x000fe20000400000 */
[----:B------:R-:W-:Y:S01]  /*0780*/  @P2 FMUL R9, R9, 0.25 ;  /* 0x3e80000009092820 */ /* 0x000fe20000400000 */
[----:B-----5:R-:W-:-:S03]  /*0790*/  FADD R7, R19, R7 ;  /* 0x0000000713077221 */ /* 0x020fc60000000000 */
[----:B------:R-:W-:Y:S01]  /*07a0*/  @!P4 FMUL R9, R9, 16777216 ;  /* 0x4b8000000909c820 */ /* 0x000fe20000400000 */
[----:B------:R-:W-:Y:S01]  /*07b0*/  FADD R19, R20, R8 ;  /* 0x0000000814137221 */ /* 0x000fe20000000000 */
[----:B------:R-:W-:Y:S01]  /*07c0*/  FADD R13, R4, R24 ;  /* 0x00000018040d7221 */ /* 0x000fe20000000000 */
[----:B------:R-:W0:Y:S01]  /*07d0*/  MUFU.RCP R5, R5 ;  /* 0x0000000500057308 */ /* 0x000e220000001000 */
[----:B------:R-:W-:Y:S02]  /*07e0*/  IMAD.MOV.U32 R12, RZ, RZ, 0x3e800000 ;  /* 0x3e800000ff0c7424 */ /* 0x000fe400078e00ff */
[----:B------:R-:W-:Y:S01]  /*07f0*/  FADD R6, R18, R6 ;  /* 0x0000000612067221 */ /* 0x000fe20000000000 */
[----:B------:R-:W-:-:S04]  /*0800*/  FADD R19, R19, R22 ;  /* 0x0000001613137221 */ /* 0x000fc80000000000 */
[----:B------:R-:W1:Y:S01]  /*0810*/  MUFU.RCP R9, R9 ;  /* 0x0000000900097308 */ /* 0x000e620000001000 */
[----:B------:R-:W-:Y:S01]  /*0820*/  FSEL R8, R12, 1, P1 ;  /* 0x3f8000000c087808 */ /* 0x000fe20000800000 */
[----:B------:R-:W-:Y:S01]  /*0830*/  FADD R6, R6, R19 ;  /* 0x0000001306067221 */ /* 0x000fe20000000000 */
[----:B------:R-:W-:Y:S01]  /*0840*/  FSEL R12, R12, 1, P2 ;  /* 0x3f8000000c0c7808 */ /* 0x000fe20001000000 */
[----:B------:R-:W-:Y:S02]  /*0850*/  FADD R7, R7, R23 ;  /* 0x0000001707077221 */ /* 0x000fe40000000000 */
[----:B------:R-:W-:Y:S02]  /*0860*/  @!P3 FMUL R8, R8, 16777216 ;  /* 0x4b8000000808b820 */ /* 0x000fe40000400000 */
[----:B------:R-:W-:Y:S02]  /*0870*/  @!P4 FMUL R12, R12, 16777216 ;  /* 0x4b8000000c0cc820 */ /* 0x000fe40000400000 */
[----:B0-----:R-:W-:-:S02]  /*0880*/  FMUL R5, R5, R8 ;  /* 0x0000000805057220 */ /* 0x001fc40000400000 */
[----:B-1----:R-:W-:Y:S01]  /*0890*/  FMUL R12, R9, R12 ;  /* 0x0000000c090c7220 */ /* 0x002fe20000400000 */
[----:B--2---:R-:W-:Y:S01]  /*08a0*/  FADD R13, R13, R26 ;  /* 0x0000001a0d0d7221 */ /* 0x004fe20000000000 */
[----:B------:R-:W-:Y:S01]  /*08b0*/  FADD R27, R32, R27 ;  /* 0x0000001b201b7221 */ /* 0x000fe20000000000 */
[----:B---3--:R-:W-:Y:S01]  /*08c0*/  FADD R2, R2, R28 ;  /* 0x0000001c02027221 */ /* 0x008fe20000000000 */
[----:B------:R-:W-:-:S03]  /*08d0*/  FADD R4, R3, R29 ;  /* 0x0000001d03047221 */ /* 0x000fc60000000000 */
[----:B------:R-:W-:Y:S01]  /*08e0*/  FADD R13, R2, R13 ;  /* 0x0000000d020d7221 */ /* 0x000fe20000000000 */
[----:B------:R-:W-:Y:S01]  /*08f0*/  FADD R4, R4, R27 ;  /* 0x0000001b04047221 */ /* 0x000fe20000000000 */
[----:B------:R-:W0:Y:S02]  /*0900*/  LDC.64 R2, c[0x0][0x288] ;  /* 0x0000a200ff027b82 */ /* 0x000e240000000a00 */
[----:B------:R-:W-:Y:S01]  /*0910*/  FADD R6, R6, R13 ;  /* 0x0000000d06067221 */ /* 0x000fe20000000000 */
[----:B------:R-:W-:-:S03]  /*0920*/  FADD R7, R7, R4 ;  /* 0x0000000407077221 */ /* 0x000fc60000000000 */
[----:B------:R-:W-:Y:S01]  /*0930*/  FADD R10, R6, -R10 ;  /* 0x8000000a060a7221 */ /* 0x000fe20000000000 */
[----:B------:R-:W-:-:S03]  /*0940*/  FADD R11, R7, -R11 ;  /* 0x8000000b070b7221 */ /* 0x000fc60000000000 */
[----:B------:R-:W-:Y:S01]  /*0950*/  FMUL R5, R10, R5 ;  /* 0x000000050a057220 */ /* 0x000fe20000400000 */
[----:B------:R-:W-:-:S03]  /*0960*/  FMUL R12, R11, R12 ;  /* 0x0000000c0b0c7220 */ /* 0x000fc60000400000 */
[----:B------:R-:W-:Y:S01]  /*0970*/  FFMA R5, R5, R14, R16 ;  /* 0x0000000e05057223 */ /* 0x000fe20000000010 */
[----:B------:R-:W-:Y:S01]  /*0980*/  FFMA R12, R12, R15, R17 ;  /* 0x0000000f0c0c7223 */ /* 0x000fe20000000011 */
[----:B------:R1:W-:Y:S03]  /*0990*/  @!P0 STG.E.64 desc[UR4][R30.64], R6 ;  /* 0x000000061e008986 */ /* 0x0003e6000c101b04 */
[C---:B------:R-:W-:Y:S02]  /*09a0*/  FSETP.GEU.AND P1, PT, R5.reuse, RZ, PT ;  /* 0x000000ff0500720b */ /* 0x040fe40003f2e000 */
[----:B------:R-:W-:Y:S02]  /*09b0*/  FSETP.GEU.AND P2, PT, R12, RZ, PT ;  /* 0x000000ff0c00720b */ /* 0x000fe40003f4e000 */
[----:B------:R-:W-:Y:S01]  /*09c0*/  FSEL R4, R5, RZ, P1 ;  /* 0x000000ff05047208 */ /* 0x000fe20000800000 */
[----:B0-----:R-:W-:Y:S01]  /*09d0*/  IMAD.WIDE R2, R0, 0x4, R2 ;  /* 0x0000000400027825 */ /* 0x001fe200078e0202 */
[----:B------:R-:W-:Y:S01]  /*09e0*/  FSEL R5, R12, RZ, P2 ;  /* 0x000000ff0c057208 */ /* 0x000fe20001000000 */
[----:B------:R-:W-:Y:S08]  /*09f0*/  @P0 EXIT ;  /* 0x000000000000094d */ /* 0x000ff00003800000 */
[----:B------:R-:W-:Y:S01]  /*0a00*/  STG.E.64 desc[UR4][R2.64], R4 ;  /* 0x0000000402007986 */ /* 0x000fe2000c101b04 */
[----:B------:R-:W-:Y:S05]  /*0a10*/  EXIT ;  /* 0x000000000000794d */ /* 0x000fea0003800000 */
.L_x_0:
[----:B------:R-:W-:-:S00]  /*0a20*/  BRA `(.L_x_0) ;  /* 0xfffffffc00fc7947 */ /* 0x000fc0000383ffff */
[----:B------:R-:W-:-:S00]  /*0a30*/  NOP ;  /* 0x0000000000007918 */ /* 0x000fc00000000000 */
        /* <DEDUP_REMOVED lines=12> */
.L_x_1:


//--------------------- .nv.global.init           --------------------------
	.section	.nv.global.init,"aw",@progbits
.nv.global.init:
	.type		_$_str,@object
	.size		_$_str,(_$_str_$_2 - _$_str)
_$_str:
        /*0000*/ 	.byte	0x5f, 0x5f, 0x43, 0x55, 0x44, 0x41, 0x5f, 0x46, 0x54, 0x5a, 0x00
	.type		_$_str_$_2,@object
	.size		_$_str_$_2,(.L_1 - _$_str_$_2)
_$_str_$_2:
        /*000b*/ 	.byte	0x5f, 0x5f, 0x43, 0x55, 0x44, 0x41, 0x5f, 0x50, 0x52, 0x45, 0x43, 0x5f, 0x53, 0x51, 0x52, 0x54
        /*001b*/ 	.byte	0x00
.L_1:


//--------------------- .nv.constant0.triton_poi_fused__native_batch_norm_legit_no_training__unsafe_index_add_convolution_relu_44 --------------------------
	.section	.nv.constant0.triton_poi_fused__native_batch_norm_legit_no_training__unsafe_index_add_convolution_relu_44,"a",@progbits
	.sectionflags	@""
	.align	4
.nv.constant0.triton_poi_fused__native_batch_norm_legit_no_training__unsafe_index_add_convolution_relu_44:
	.zero		660
